	.headerflags	@"EF_CUDA_TEXMODE_UNIFIED EF_CUDA_64BIT_ADDRESS EF_CUDA_ACCELERATORS EF_CUDA_SM90 EF_CUDA_VIRTUAL_SM(EF_CUDA_SM90)"
	.elftype	@"ET_EXEC"


//--------------------- .nv.info                  --------------------------
	.section	.nv.info,"",@"SHT_CUDA_INFO"
	.align	4


	//----- nvinfo : EIATTR_REGCOUNT
	.align		4
        /*0000*/ 	.byte	0x04, 0x2f
        /*0002*/ 	.short	(.L_3 - .L_2)
	.align		4
.L_2:
        /*0004*/ 	.word	index@(triton_poi_fused__native_batch_norm_legit_no_training_relu_3)
        /*0008*/ 	.word	0x00000011


	//----- nvinfo : EIATTR_MIN_STACK_SIZE
	.align		4
.L_3:
        /*000c*/ 	.byte	0x04, 0x12
        /*000e*/ 	.short	(.L_5 - .L_4)
	.align		4
.L_4:
        /*0010*/ 	.word	index@(triton_poi_fused__native_batch_norm_legit_no_training_relu_3)
        /*0014*/ 	.word	0x00000000


	//----- nvinfo : EIATTR_FRAME_SIZE
	.align		4
.L_5:
        /*0018*/ 	.byte	0x04, 0x11
        /*001a*/ 	.short	(.L_7 - .L_6)
	.align		4
.L_6:
        /*001c*/ 	.word	index@(triton_poi_fused__native_batch_norm_legit_no_training_relu_3)
        /*0020*/ 	.word	0x00000000


	//----- nvinfo : EIATTR_MIN_STACK_SIZE
	.align		4
.L_7:
        /*0024*/ 	.byte	0x04, 0x12
        /*0026*/ 	.short	(.L_9 - .L_8)
	.align		4
.L_8:
        /*0028*/ 	.word	index@(triton_poi_fused__native_batch_norm_legit_no_training_relu_3)
        /*002c*/ 	.word	0x00000000
.L_9:


//--------------------- .nv.info.triton_poi_fused__native_batch_norm_legit_no_training_relu_3 --------------------------
	.section	.nv.info.triton_poi_fused__native_batch_norm_legit_no_training_relu_3,"",@"SHT_CUDA_INFO"
	.sectionflags	@""
	.align	4


	//----- nvinfo : EIATTR_CUDA_API_VERSION
	.align		4
        /*0000*/ 	.byte	0x04, 0x37
        /*0002*/ 	.short	(.L_11 - .L_10)
.L_10:
        /*0004*/ 	.word	0x0000007c


	//----- nvinfo : EIATTR_KPARAM_INFO
	.align		4
.L_11:
        /*0008*/ 	.byte	0x04, 0x17
        /*000a*/ 	.short	(.L_13 - .L_12)
.L_12:
        /*000c*/ 	.word	0x00000000
        /*0010*/ 	.short	0x0006
        /*0012*/ 	.short	0x0030
        /*0014*/ 	.byte	0x00, 0xf0, 0x11, 0x00


	//----- nvinfo : EIATTR_KPARAM_INFO
	.align		4
.L_13:
        /*0018*/ 	.byte	0x04, 0x17
        /*001a*/ 	.short	(.L_15 - .L_14)
.L_14:
        /*001c*/ 	.word	0x00000000
        /*0020*/ 	.short	0x0005
        /*0022*/ 	.short	0x0028
        /*0024*/ 	.byte	0x00, 0xf4, 0x21, 0x00


	//----- nvinfo : EIATTR_KPARAM_INFO
	.align		4
.L_15:
        /*0028*/ 	.byte	0x04, 0x17
        /*002a*/ 	.short	(.L_17 - .L_16)
.L_16:
        /*002c*/ 	.word	0x00000000
        /*0030*/ 	.short	0x0004
        /*0032*/ 	.short	0x0020
        /*0034*/ 	.byte	0x00, 0xf4, 0x21, 0x00


	//----- nvinfo : EIATTR_KPARAM_INFO
	.align		4
.L_17:
        /*0038*/ 	.byte	0x04, 0x17
        /*003a*/ 	.short	(.L_19 - .L_18)
.L_18:
        /*003c*/ 	.word	0x00000000
        /*0040*/ 	.short	0x0003
        /*0042*/ 	.short	0x0018
        /*0044*/ 	.byte	0x00, 0xf4, 0x21, 0x00


	//----- nvinfo : EIATTR_KPARAM_INFO
	.align		4
.L_19:
        /*0048*/ 	.byte	0x04, 0x17
        /*004a*/ 	.short	(.L_21 - .L_20)
.L_20:
        /*004c*/ 	.word	0x00000000
        /*0050*/ 	.short	0x0002
        /*0052*/ 	.short	0x0010
        /*0054*/ 	.byte	0x00, 0xf4, 0x21, 0x00


	//----- nvinfo : EIATTR_KPARAM_INFO
	.align		4
.L_21:
        /*0058*/ 	.byte	0x04, 0x17
        /*005a*/ 	.short	(.L_23 - .L_22)
.L_22:
        /*005c*/ 	.word	0x00000000
        /*0060*/ 	.short	0x0001
        /*0062*/ 	.short	0x0008
        /*0064*/ 	.byte	0x00, 0xf4, 0x21, 0x00


	//----- nvinfo : EIATTR_KPARAM_INFO
	.align		4
.L_23:
        /*0068*/ 	.byte	0x04, 0x17
        /*006a*/ 	.short	(.L_25 - .L_24)
.L_24:
        /*006c*/ 	.word	0x00000000
        /*0070*/ 	.short	0x0000
        /*0072*/ 	.short	0x0000
        /*0074*/ 	.byte	0x00, 0xf4, 0x21, 0x00


	//----- nvinfo : EIATTR_SPARSE_MMA_MASK
	.align		4
.L_25:
        /*0078*/ 	.byte	0x03, 0x50
        /*007a*/ 	.short	0x0000


	//----- nvinfo : EIATTR_MAXREG_COUNT
	.align		4
        /*007c*/ 	.byte	0x03, 0x1b
        /*007e*/ 	.short	0x00ff


	//----- nvinfo : EIATTR_EXIT_INSTR_OFFSETS
	.align		4
        /*0080*/ 	.byte	0x04, 0x1c
        /*0082*/ 	.short	(.L_27 - .L_26)


	//   ....[0]....
.L_26:
        /*0084*/ 	.word	0x00000360


	//----- nvinfo : EIATTR_REQNTID
	.align		4
.L_27:
        /*0088*/ 	.byte	0x04, 0x10
        /*008a*/ 	.short	(.L_29 - .L_28)
.L_28:
        /*008c*/ 	.word	0x00000080
        /*0090*/ 	.word	0x00000001
        /*0094*/ 	.word	0x00000001


	//----- nvinfo : EIATTR_CBANK_PARAM_SIZE
	.align		4
.L_29:
        /*0098*/ 	.byte	0x03, 0x19
        /*009a*/ 	.short	0x0034


	//----- nvinfo : EIATTR_PARAM_CBANK
	.align		4
        /*009c*/ 	.byte	0x04, 0x0a
        /*009e*/ 	.short	(.L_31 - .L_30)
	.align		4
.L_30:
        /*00a0*/ 	.word	index@(.nv.constant0.triton_poi_fused__native_batch_norm_legit_no_training_relu_3)
        /*00a4*/ 	.short	0x0210
        /*00a6*/ 	.short	0x0034


	//----- nvinfo : EIATTR_SW_WAR
	.align		4
.L_31:
        /*00a8*/ 	.byte	0x04, 0x36
        /*00aa*/ 	.short	(.L_33 - .L_32)
.L_32:
        /*00ac*/ 	.word	0x00000008
.L_33:


//--------------------- .nv.callgraph             --------------------------
	.section	.nv.callgraph,"",@"SHT_CUDA_CALLGRAPH"
	.align	4
	.sectionentsize	8
	.align		4
        /*0000*/ 	.word	0x00000000
	.align		4
        /*0004*/ 	.word	0xffffffff
	.align		4
        /*0008*/ 	.word	0x00000000
	.align		4
        /*000c*/ 	.word	0xfffffffe
	.align		4
        /*0010*/ 	.word	0x00000000
	.align		4
        /*0014*/ 	.word	0xfffffffd
	.align		4
        /*0018*/ 	.word	0x00000000
	.align		4
        /*001c*/ 	.word	0xfffffffc


//--------------------- .nv.constant4             --------------------------
	.section	.nv.constant4,"a",@progbits
	.align	8
	.align		8
.nv.constant4:
        /*0000*/ 	.dword	_$_str
	.align		8
        /*0008*/ 	.dword	_$_str_$_2


//--------------------- .text.triton_poi_fused__native_batch_norm_legit_no_training_relu_3 --------------------------
	.section	.text.triton_poi_fused__native_batch_norm_legit_no_training_relu_3,"ax",@progbits
	.align	128
        .global         triton_poi_fused__native_batch_norm_legit_no_training_relu_3
        .type           triton_poi_fused__native_batch_norm_legit_no_training_relu_3,@function
        .size           triton_poi_fused__native_batch_norm_legit_no_training_relu_3,(.L_x_1 - triton_poi_fused__native_batch_norm_legit_no_training_relu_3)
        .other          triton_poi_fused__native_batch_norm_legit_no_training_relu_3,@"STO_CUDA_ENTRY STV_DEFAULT"
triton_poi_fused__native_batch_norm_legit_no_training_relu_3:
.text.triton_poi_fused__native_batch_norm_legit_no_training_relu_3:
[----:B------:R-:W-:Y:S01]  /*0000*/  LDC R1, c[0x0][0x28] ;  /* 0x00000a00ff017b82 */ /* 0x000fe20000000800 */
[----:B------:R-:W1:Y:S07]  /*0010*/  S2R R0, SR_TID.X ;  /* 0x0000000000007919 */ /* 0x000e6e0000002100 */
[----:B------:R-:W2:Y:S01]  /*0020*/  LDC.64 R6, c[0x0][0x220] ;  /* 0x00008800ff067b82 */ /* 0x000ea20000000a00 */
[----:B------:R-:W-:Y:S01]  /*0030*/  ULDC.64 UR4, c[0x0][0x208] ;  /* 0x0000820000047ab9 */ /* 0x000fe20000000a00 */
[----:B------:R-:W3:Y:S06]  /*0040*/  S2R R5, SR_CTAID.X ;  /* 0x0000000000057919 */ /* 0x000eec0000002500 */
[----:B------:R-:W4:Y:S08]  /*0050*/  LDC.64 R8, c[0x0][0x228] ;  /* 0x00008a00ff087b82 */ /* 0x000f300000000a00 */
[----:B------:R-:W5:Y:S01]  /*0060*/  LDC.64 R10, c[0x0][0x230] ;  /* 0x00008c00ff0a7b82 */ /* 0x000f620000000a00 */
[----:B-1----:R-:W-:-:S02]  /*0070*/  SHF.L.U32 R0, R0, 0x1, RZ ;  /* 0x0000000100007819 */ /* 0x002fc400000006ff */
[----:B---3--:R-:W-:Y:S02]  /*0080*/  SHF.R.S32.HI R3, RZ, 0x17, R5 ;  /* 0x00000017ff037819 */ /* 0x008fe40000011405 */
[----:B------:R-:W-:Y:S02]  /*0090*/  LOP3.LUT R0, R0, 0xfe, RZ, 0xc0, !PT ;  /* 0x000000fe00007812 */ /* 0x000fe400078ec0ff */
[----:B------:R-:W-:Y:S02]  /*00a0*/  SGXT R3, R3, 0x1 ;  /* 0x000000010303781a */ /* 0x000fe40000000200 */
[----:B------:R-:W-:-:S04]  /*00b0*/  LEA R0, R5, R0, 0x8 ;  /* 0x0000000005007211 */ /* 0x000fc800078e40ff */
[----:B------:R-:W-:-:S04]  /*00c0*/  LEA.HI R3, R3, R0, RZ, 0x6 ;  /* 0x0000000003037211 */ /* 0x000fc800078f30ff */
[----:B------:R-:W-:-:S05]  /*00d0*/  SHF.R.S32.HI R3, RZ, 0x6, R3 ;  /* 0x00000006ff037819 */ /* 0x000fca0000011403 */
[----:B------:R-:W-:-:S05]  /*00e0*/  IMAD.HI R2, R3, 0x2aaaaaab, RZ ;  /* 0x2aaaaaab03027827 */ /* 0x000fca00078e02ff */
[----:B------:R-:W-:-:S04]  /*00f0*/  SHF.R.U32.HI R5, RZ, 0x1f, R2 ;  /* 0x0000001fff057819 */ /* 0x000fc80000011602 */
[----:B------:R-:W-:Y:S02]  /*0100*/  LEA.HI R2, R2, R5, RZ, 0x1d ;  /* 0x0000000502027211 */ /* 0x000fe400078fe8ff */
[----:B------:R-:W1:Y:S03]  /*0110*/  LDC.64 R4, c[0x0][0x218] ;  /* 0x00008600ff047b82 */ /* 0x000e660000000a00 */
[----:B------:R-:W-:-:S04]  /*0120*/  IMAD R13, R2, -0x30, R3 ;  /* 0xffffffd0020d7824 */ /* 0x000fc800078e0203 */
[C---:B--2---:R-:W-:Y:S01]  /*0130*/  IMAD.WIDE R6, R13.reuse, 0x4, R6 ;  /* 0x000000040d067825 */ /* 0x044fe200078e0206 */
[----:B------:R-:W2:Y:S05]  /*0140*/  LDC.64 R2, c[0x0][0x210] ;  /* 0x00008400ff027b82 */ /* 0x000eaa0000000a00 */
[----:B------:R-:W3:Y:S01]  /*0150*/  LDG.E.EL R6, desc[UR4][R6.64] ;  /* 0x0000000406067981 */ /* 0x000ee2000c2e1900 */
[----:B----4-:R-:W-:-:S04]  /*0160*/  IMAD.WIDE R8, R13, 0x4, R8 ;  /* 0x000000040d087825 */ /* 0x010fc800078e0208 */
[C---:B-----5:R-:W-:Y:S02]  /*0170*/  IMAD.WIDE R10, R13.reuse, 0x4, R10 ;  /* 0x000000040d0a7825 */ /* 0x060fe400078e020a */
[----:B------:R-:W4:Y:S02]  /*0180*/  LDG.E.EL R8, desc[UR4][R8.64] ;  /* 0x0000000408087981 */ /* 0x000f24000c2e1900 */
[----:B-1----:R-:W-:Y:S02]  /*0190*/  IMAD.WIDE R4, R13, 0x4, R4 ;  /* 0x000000040d047825 */ /* 0x002fe400078e0204 */
[----:B------:R-:W4:Y:S04]  /*01a0*/  LDG.E.EL R11, desc[UR4][R10.64] ;  /* 0x000000040a0b7981 */ /* 0x000f28000c2e1900 */
[----:B------:R1:W5:Y:S01]  /*01b0*/  LDG.E.EL R12, desc[UR4][R4.64] ;  /* 0x00000004040c7981 */ /* 0x000362000c2e1900 */
[----:B--2---:R-:W-:-:S06]  /*01c0*/  IMAD.WIDE R2, R0, 0x4, R2 ;  /* 0x0000000400027825 */ /* 0x004fcc00078e0202 */
[----:B------:R-:W5:Y:S01]  /*01d0*/  LDG.E.64 R2, desc[UR4][R2.64] ;  /* 0x0000000402027981 */ /* 0x000f62000c1e1b00 */
[----:B------:R-:W-:Y:S01]  /*01e0*/  HFMA2.MMA R14, -RZ, RZ, 1.625, 0 ;  /* 0x3e800000ff0e7435 */ /* 0x000fe200000001ff */
[----:B-1----:R-:W1:Y:S02]  /*01f0*/  LDC.64 R4, c[0x0][0x238] ;  /* 0x00008e00ff047b82 */ /* 0x002e640000000a00 */
[----:B-1----:R-:W-:-:S04]  /*0200*/  IMAD.WIDE R4, R0, 0x4, R4 ;  /* 0x0000000400047825 */ /* 0x002fc800078e0204 */
[----:B---3--:R-:W-:-:S04]  /*0210*/  FADD R6, R6, 9.9999997473787516356e-06 ;  /* 0x3727c5ac06067421 */ /* 0x008fc80000000000 */
[----:B------:R-:W1:Y:S02]  /*0220*/  MUFU.SQRT R7, R6 ;  /* 0x0000000600077308 */ /* 0x000e640000002000 */
[C---:B-1----:R-:W-:Y:S02]  /*0230*/  FSETP.GT.AND P0, PT, R7.reuse, 8.50705917302346158658e+37, PT ;  /* 0x7e8000000700780b */ /* 0x042fe40003f04000 */
[----:B------:R-:W-:-:S11]  /*0240*/  FSETP.GEU.AND P1, PT, R7, 1.175494350822287508e-38, PT ;  /* 0x008000000700780b */ /* 0x000fd60003f2e000 */
[----:B------:R-:W-:-:S04]  /*0250*/  @P0 FMUL R7, R7, 0.25 ;  /* 0x3e80000007070820 */ /* 0x000fc80000400000 */
[----:B------:R-:W-:-:S06]  /*0260*/  @!P1 FMUL R7, R7, 16777216 ;  /* 0x4b80000007079820 */ /* 0x000fcc0000400000 */
[----:B------:R-:W1:Y:S01]  /*0270*/  MUFU.RCP R7, R7 ;  /* 0x0000000700077308 */ /* 0x000e620000001000 */
[----:B------:R-:W-:Y:S01]  /*0280*/  FSEL R14, R14, 1, P0 ;  /* 0x3f8000000e0e7808 */ /* 0x000fe20000000000 */
[----:B-----5:R-:W-:-:S04]  /*0290*/  FADD R2, R2, -R12 ;  /* 0x8000000c02027221 */ /* 0x020fc80000000000 */
[----:B------:R-:W-:Y:S01]  /*02a0*/  @!P1 FMUL R14, R14, 16777216 ;  /* 0x4b8000000e0e9820 */ /* 0x000fe20000400000 */
[----:B------:R-:W-:-:S03]  /*02b0*/  FADD R3, R3, -R12 ;  /* 0x8000000c03037221 */ /* 0x000fc60000000000 */
[----:B-1----:R-:W-:-:S04]  /*02c0*/  FMUL R14, R7, R14 ;  /* 0x0000000e070e7220 */ /* 0x002fc80000400000 */
[-C--:B------:R-:W-:Y:S01]  /*02d0*/  FMUL R2, R2, R14.reuse ;  /* 0x0000000e02027220 */ /* 0x080fe20000400000 */
[----:B------:R-:W-:-:S03]  /*02e0*/  FMUL R14, R3, R14 ;  /* 0x0000000e030e7220 */ /* 0x000fc60000400000 */
[C-C-:B----4-:R-:W-:Y:S01]  /*02f0*/  FFMA R2, R8.reuse, R2, R11.reuse ;  /* 0x0000000208027223 */ /* 0x150fe2000000000b */
[----:B------:R-:W-:-:S04]  /*0300*/  FFMA R14, R8, R14, R11 ;  /* 0x0000000e080e7223 */ /* 0x000fc8000000000b */
[----:B------:R-:W-:Y:S02]  /*0310*/  FSETP.GEU.AND P0, PT, R2, RZ, PT ;  /* 0x000000ff0200720b */ /* 0x000fe40003f0e000 */
[----:B------:R-:W-:Y:S02]  /*0320*/  FSETP.GEU.AND P1, PT, R14, RZ, PT ;  /* 0x000000ff0e00720b */ /* 0x000fe40003f2e000 */
[----:B------:R-:W-:Y:S02]  /*0330*/  FSEL R2, R2, RZ, P0 ;  /* 0x000000ff02027208 */ /* 0x000fe40000000000 */
[----:B------:R-:W-:-:S05]  /*0340*/  FSEL R3, R14, RZ, P1 ;  /* 0x000000ff0e037208 */ /* 0x000fca0000800000 */
[----:B------:R-:W-:Y:S01]  /*0350*/  STG.E.64 desc[UR4][R4.64], R2 ;  /* 0x0000000204007986 */ /* 0x000fe2000c101b04 */
[----:B------:R-:W-:Y:S05]  /*0360*/  EXIT ;  /* 0x000000000000794d */ /* 0x000fea0003800000 */
.L_x_0:
[----:B------:R-:W-:-:S00]  /*0370*/  BRA `(.L_x_0) ;  /* 0xfffffffc00fc7947 */ /* 0x000fc0000383ffff */
[----:B------:R-:W-:-:S00]  /*0380*/  NOP ;  /* 0x0000000000007918 */ /* 0x000fc00000000000 */
[----:B------:R-:W-:-:S00]  /*0390*/  NOP ;  /* 0x0000000000007918 */ /* 0x000fc00000000000 */
[----:B------:R-:W-:-:S00]  /*03a0*/  NOP ;  /* 0x0000000000007918 */ /* 0x000fc00000000000 */
[----:B------:R-:W-:-:S00]  /*03b0*/  NOP ;  /* 0x0000000000007918 */ /* 0x000fc00000000000 */
[----:B------:R-:W-:-:S00]  /*03c0*/  NOP ;  /* 0x0000000000007918 */ /* 0x000fc00000000000 */
[----:B------:R-:W-:-:S00]  /*03d0*/  NOP ;  /* 0x0000000000007918 */ /* 0x000fc00000000000 */
[----:B------:R-:W-:-:S00]  /*03e0*/  NOP ;  /* 0x0000000000007918 */ /* 0x000fc00000000000 */
[----:B------:R-:W-:-:S00]  /*03f0*/  NOP ;  /* 0x0000000000007918 */ /* 0x000fc00000000000 */
.L_x_1:


//--------------------- .nv.global.init           --------------------------
	.section	.nv.global.init,"aw",@progbits
.nv.global.init:
	.type		_$_str,@object
	.size		_$_str,(_$_str_$_2 - _$_str)
_$_str:
        /*0000*/ 	.byte	0x5f, 0x5f, 0x43, 0x55, 0x44, 0x41, 0x5f, 0x46, 0x54, 0x5a, 0x00
	.type		_$_str_$_2,@object
	.size		_$_str_$_2,(.L_1 - _$_str_$_2)
_$_str_$_2:
        /*000b*/ 	.byte	0x5f, 0x5f, 0x43, 0x55, 0x44, 0x41, 0x5f, 0x50, 0x52, 0x45, 0x43, 0x5f, 0x53, 0x51, 0x52, 0x54
        /*001b*/ 	.byte	0x00
.L_1:


//--------------------- .nv.constant0.triton_poi_fused__native_batch_norm_legit_no_training_relu_3 --------------------------
	.section	.nv.constant0.triton_poi_fused__native_batch_norm_legit_no_training_relu_3,"a",@progbits
	.sectionflags	@""
	.align	4
.nv.constant0.triton_poi_fused__native_batch_norm_legit_no_training_relu_3:
	.zero		580
